//
// Generated by NVIDIA NVVM Compiler
//
// Compiler Build ID: CL-36424714
// Cuda compilation tools, release 13.0, V13.0.88
// Based on NVVM 20.0.0
//

.version 9.0
.target sm_100
.address_size 64

	// .globl	_Z10vector_addPKfPfm

.visible .entry _Z10vector_addPKfPfm(
	.param .u64 .ptr .align 1 _Z10vector_addPKfPfm_param_0,
	.param .u64 .ptr .align 1 _Z10vector_addPKfPfm_param_1,
	.param .u64 _Z10vector_addPKfPfm_param_2
)
{
	.reg .pred 	%p<2>;
	.reg .b32 	%r<5>;
	.reg .b32 	%f<3>;
	.reg .b64 	%rd<10>;
	.reg .b64 	%fd<5>;

	ld.param.u64 	%rd2, [_Z10vector_addPKfPfm_param_0];
	ld.param.u64 	%rd3, [_Z10vector_addPKfPfm_param_1];
	ld.param.u64 	%rd4, [_Z10vector_addPKfPfm_param_2];
	mov.u32 	%r1, %tid.x;
	mov.u32 	%r2, %ntid.x;
	mov.u32 	%r3, %ctaid.x;
	mad.lo.s32 	%r4, %r2, %r3, %r1;
	cvt.u64.u32 	%rd1, %r4;
	setp.le.u64 	%p1, %rd4, %rd1;
	@%p1 bra 	$L__BB0_2;
	cvta.to.global.u64 	%rd5, %rd2;
	cvta.to.global.u64 	%rd6, %rd3;
	shl.b64 	%rd7, %rd1, 2;
	add.s64 	%rd8, %rd5, %rd7;
	ld.global.f32 	%f1, [%rd8];
	cvt.f64.f32 	%fd1, %f1;
	add.f64 	%fd2, %fd1, 0d3FF0000000000000;
	rcp.rn.f64 	%fd3, %fd2;
	fma.rn.f64 	%fd4, %fd1, 0d4000000000000000, %fd3;
	cvt.rn.f32.f64 	%f2, %fd4;
	add.s64 	%rd9, %rd6, %rd7;
	st.global.f32 	[%rd9], %f2;
$L__BB0_2:
	ret;

}


// ===== COMPILED SASS (sm_100) =====

	.target	sm_100

	.elftype	@"ET_EXEC"


//--------------------- .note.nv.tkinfo           --------------------------
	.section	.note.nv.tkinfo,"",@"SHT_NOTE"
	.sectionflags	@"SHF_NOTE_NV_TKINFO"
	.tkinfo
        /*0018*/ 	.word	0x00000002
        /*0030*/ 	.string	""
        /*0030*/ 	.string	"ptxas"
        /*0030*/ 	.string	"Cuda compilation tools, release 13.0, V13.0.88"
        /*0030*/ 	.string	"Build cuda_13.0.r13.0/compiler.36424714_0"
        /*0030*/ 	.string	"-arch sm_100 -m 64 "



//--------------------- .note.nv.cuinfo           --------------------------
	.section	.note.nv.cuinfo,"",@"SHT_NOTE"
	.sectionflags	@"SHF_NOTE_NV_CUINFO"
        /*0018*/ 	.short	0x0002
        /*001a*/ 	.short	0x0064
        /*001c*/ 	.short	0x0082
	.zero		2


//--------------------- .nv.info                  --------------------------
	.section	.nv.info,"",@"SHT_CUDA_INFO"
	.align	4


	//----- nvinfo : EIATTR_REGCOUNT
	.align		4
        /*0000*/ 	.byte	0x04, 0x2f
        /*0002*/ 	.short	(.L_1 - .L_0)
	.align		4
.L_0:
        /*0004*/ 	.word	index@(_Z10vector_addPKfPfm)
        /*0008*/ 	.word	0x00000012


	//----- nvinfo : EIATTR_FRAME_SIZE
	.align		4
.L_1:
        /*000c*/ 	.byte	0x04, 0x11
        /*000e*/ 	.short	(.L_3 - .L_2)
	.align		4
.L_2:
        /*0010*/ 	.word	index@($__internal_0_$__cuda_sm20_dblrcp_rn_slowpath_v3)
        /*0014*/ 	.word	0x00000000


	//----- nvinfo : EIATTR_FRAME_SIZE
	.align		4
.L_3:
        /*0018*/ 	.byte	0x04, 0x11
        /*001a*/ 	.short	(.L_5 - .L_4)
	.align		4
.L_4:
        /*001c*/ 	.word	index@(_Z10vector_addPKfPfm)
        /*0020*/ 	.word	0x00000000


	//----- nvinfo : EIATTR_MIN_STACK_SIZE
	.align		4
.L_5:
        /*0024*/ 	.byte	0x04, 0x12
        /*0026*/ 	.short	(.L_7 - .L_6)
	.align		4
.L_6:
        /*0028*/ 	.word	index@(_Z10vector_addPKfPfm)
        /*002c*/ 	.word	0x00000000
.L_7:


//--------------------- .nv.compat                --------------------------
	.section	.nv.compat,"",@"SHT_CUDA_COMPAT_INFO"
	.align	4
        /*0000*/ 	.byte	0x02, 0x09, 0x00, 0x00, 0x02, 0x02, 0x01, 0x00, 0x02, 0x05, 0x05, 0x00, 0x03, 0x07, 0x01, 0x01
        /*0010*/ 	.byte	0x02, 0x03, 0x00, 0x00, 0x02, 0x06, 0x01, 0x00, 0x04, 0x0b, 0x08, 0x00, 0x01, 0x00, 0x00, 0x00
        /*0020*/ 	.byte	0x00, 0x00, 0x00, 0x00


//--------------------- .nv.info._Z10vector_addPKfPfm --------------------------
	.section	.nv.info._Z10vector_addPKfPfm,"",@"SHT_CUDA_INFO"
	.sectionflags	@""
	.align	4


	//----- nvinfo : EIATTR_CUDA_API_VERSION
	.align		4
        /*0000*/ 	.byte	0x04, 0x37
        /*0002*/ 	.short	(.L_9 - .L_8)
.L_8:
        /*0004*/ 	.word	0x00000082


	//----- nvinfo : EIATTR_KPARAM_INFO
	.align		4
.L_9:
        /*0008*/ 	.byte	0x04, 0x17
        /*000a*/ 	.short	(.L_11 - .L_10)
.L_10:
        /*000c*/ 	.word	0x00000000
        /*0010*/ 	.short	0x0002
        /*0012*/ 	.short	0x0010
        /*0014*/ 	.byte	0x00, 0xf0, 0x21, 0x00


	//----- nvinfo : EIATTR_KPARAM_INFO
	.align		4
.L_11:
        /*0018*/ 	.byte	0x04, 0x17
        /*001a*/ 	.short	(.L_13 - .L_12)
.L_12:
        /*001c*/ 	.word	0x00000000
        /*0020*/ 	.short	0x0001
        /*0022*/ 	.short	0x0008
        /*0024*/ 	.byte	0x00, 0xf5, 0x21, 0x00


	//----- nvinfo : EIATTR_KPARAM_INFO
	.align		4
.L_13:
        /*0028*/ 	.byte	0x04, 0x17
        /*002a*/ 	.short	(.L_15 - .L_14)
.L_14:
        /*002c*/ 	.word	0x00000000
        /*0030*/ 	.short	0x0000
        /*0032*/ 	.short	0x0000
        /*0034*/ 	.byte	0x00, 0xf5, 0x21, 0x00


	//----- nvinfo : EIATTR_SPARSE_MMA_MASK
	.align		4
.L_15:
        /*0038*/ 	.byte	0x03, 0x50
        /*003a*/ 	.short	0x0000


	//----- nvinfo : EIATTR_MAXREG_COUNT
	.align		4
        /*003c*/ 	.byte	0x03, 0x1b
        /*003e*/ 	.short	0x00ff


	//----- nvinfo : EIATTR_MERCURY_ISA_VERSION
	.align		4
        /*0040*/ 	.byte	0x03, 0x5f
        /*0042*/ 	.short	0x0101


	//----- nvinfo : EIATTR_VRC_CTA_INIT_COUNT
	.align		4
        /*0044*/ 	.byte	0x02, 0x4a
	.zero		1
	.zero		1


	//----- nvinfo : EIATTR_EXIT_INSTR_OFFSETS
	.align		4
        /*0048*/ 	.byte	0x04, 0x1c
        /*004a*/ 	.short	(.L_17 - .L_16)


	//   ....[0]....
.L_16:
        /*004c*/ 	.word	0x00000080


	//   ....[1]....
        /*0050*/ 	.word	0x00000270


	//----- nvinfo : EIATTR_CRS_STACK_SIZE
	.align		4
.L_17:
        /*0054*/ 	.byte	0x04, 0x1e
        /*0056*/ 	.short	(.L_19 - .L_18)
.L_18:
        /*0058*/ 	.word	0x00000000


	//----- nvinfo : EIATTR_CBANK_PARAM_SIZE
	.align		4
.L_19:
        /*005c*/ 	.byte	0x03, 0x19
        /*005e*/ 	.short	0x0018


	//----- nvinfo : EIATTR_PARAM_CBANK
	.align		4
        /*0060*/ 	.byte	0x04, 0x0a
        /*0062*/ 	.short	(.L_21 - .L_20)
	.align		4
.L_20:
        /*0064*/ 	.word	index@(.nv.constant0._Z10vector_addPKfPfm)
        /*0068*/ 	.short	0x0380
        /*006a*/ 	.short	0x0018


	//----- nvinfo : EIATTR_SW_WAR
	.align		4
.L_21:
        /*006c*/ 	.byte	0x04, 0x36
        /*006e*/ 	.short	(.L_23 - .L_22)
.L_22:
        /*0070*/ 	.word	0x00000008
.L_23:


//--------------------- .nv.callgraph             --------------------------
	.section	.nv.callgraph,"",@"SHT_CUDA_CALLGRAPH"
	.align	4
	.sectionentsize	8
	.align		4
        /*0000*/ 	.word	0x00000000
	.align		4
        /*0004*/ 	.word	0xffffffff
	.align		4
        /*0008*/ 	.word	0x00000000
	.align		4
        /*000c*/ 	.word	0xfffffffe
	.align		4
        /*0010*/ 	.word	0x00000000
	.align		4
        /*0014*/ 	.word	0xfffffffd
	.align		4
        /*0018*/ 	.word	0x00000000
	.align		4
        /*001c*/ 	.word	0xfffffffc


//--------------------- .text._Z10vector_addPKfPfm --------------------------
	.section	.text._Z10vector_addPKfPfm,"ax",@progbits
	.align	128
        .global         _Z10vector_addPKfPfm
        .type           _Z10vector_addPKfPfm,@function
        .size           _Z10vector_addPKfPfm,(.L_x_7 - _Z10vector_addPKfPfm)
        .other          _Z10vector_addPKfPfm,@"STO_CUDA_ENTRY STV_DEFAULT"
_Z10vector_addPKfPfm:
.text._Z10vector_addPKfPfm:
[----:B------:R-:W-:Y:S01]  /*0000*/  LDC R1, c[0x0][0x37c] ;  /* 0x0000df00ff017b82 */ /* 0x000fe20000000800 */
[----:B------:R-:W0:Y:S01]  /*0010*/  S2R R4, SR_TID.X ;  /* 0x0000000000047919 */ /* 0x000e220000002100 */
[----:B------:R-:W0:Y:S01]  /*0020*/  LDCU UR4, c[0x0][0x360] ;  /* 0x00006c00ff0477ac */ /* 0x000e220008000800 */
[----:B------:R-:W0:Y:S01]  /*0030*/  S2R R3, SR_CTAID.X ;  /* 0x0000000000037919 */ /* 0x000e220000002500 */
[----:B------:R-:W1:Y:S01]  /*0040*/  LDCU.64 UR6, c[0x0][0x390] ;  /* 0x00007200ff0677ac */ /* 0x000e620008000a00 */
[----:B0-----:R-:W-:-:S05]  /*0050*/  IMAD R4, R3, UR4, R4 ;  /* 0x0000000403047c24 */ /* 0x001fca000f8e0204 */
[----:B-1----:R-:W-:-:S04]  /*0060*/  ISETP.GE.U32.AND P0, PT, R4, UR6, PT ;  /* 0x0000000604007c0c */ /* 0x002fc8000bf06070 */
[----:B------:R-:W-:-:S13]  /*0070*/  ISETP.GE.U32.AND.EX P0, PT, RZ, UR7, PT, P0 ;  /* 0x00000007ff007c0c */ /* 0x000fda000bf06100 */
[----:B------:R-:W-:Y:S05]  /*0080*/  @P0 EXIT ;  /* 0x000000000000094d */ /* 0x000fea0003800000 */
[----:B------:R-:W0:Y:S01]  /*0090*/  LDCU.64 UR6, c[0x0][0x380] ;  /* 0x00007000ff0677ac */ /* 0x000e220008000a00 */
[----:B------:R-:W-:Y:S01]  /*00a0*/  IMAD.SHL.U32 R0, R4, 0x4, RZ ;  /* 0x0000000404007824 */ /* 0x000fe200078e00ff */
[----:B------:R-:W-:Y:S01]  /*00b0*/  SHF.R.U32.HI R4, RZ, 0x1e, R4 ;  /* 0x0000001eff047819 */ /* 0x000fe20000011604 */
[----:B------:R-:W1:Y:S03]  /*00c0*/  LDCU.64 UR4, c[0x0][0x358] ;  /* 0x00006b00ff0477ac */ /* 0x000e660008000a00 */
[----:B0-----:R-:W-:-:S04]  /*00d0*/  IADD3 R14, P0, PT, R0, UR6, RZ ;  /* 0x00000006000e7c10 */ /* 0x001fc8000ff1e0ff */
[----:B------:R-:W-:-:S05]  /*00e0*/  IADD3.X R15, PT, PT, R4, UR7, RZ, P0, !PT ;  /* 0x00000007040f7c10 */ /* 0x000fca00087fe4ff */
[----:B-1----:R-:W2:Y:S01]  /*00f0*/  LDG.E R2, desc[UR4][R14.64] ;  /* 0x000000040e027981 */ /* 0x002ea2000c1e1900 */
[----:B------:R-:W-:Y:S01]  /*0100*/  BSSY.RECONVERGENT B0, `(.L_x_0) ;  /* 0x0000010000007945 */ /* 0x000fe20003800200 */
[----:B--2---:R-:W0:Y:S02]  /*0110*/  F2F.F64.F32 R2, R2 ;  /* 0x0000000200027310 */ /* 0x004e240000201800 */
[----:B0-----:R-:W-:-:S06]  /*0120*/  DADD R8, R2, 1 ;  /* 0x3ff0000002087429 */ /* 0x001fcc0000000000 */
[----:B------:R-:W0:Y:S04]  /*0130*/  MUFU.RCP64H R7, R9 ;  /* 0x0000000900077308 */ /* 0x000e280000001800 */
[----:B------:R-:W-:-:S05]  /*0140*/  VIADD R6, R9, 0x300402 ;  /* 0x0030040209067836 */ /* 0x000fca0000000000 */
[----:B------:R-:W-:Y:S01]  /*0150*/  FSETP.GEU.AND P0, PT, |R6|, 5.8789094863358348022e-39, PT ;  /* 0x004004020600780b */ /* 0x000fe20003f0e200 */
[----:B0-----:R-:W-:-:S08]  /*0160*/  DFMA R10, -R8, R6, 1 ;  /* 0x3ff00000080a742b */ /* 0x001fd00000000106 */
[----:B------:R-:W-:-:S08]  /*0170*/  DFMA R10, R10, R10, R10 ;  /* 0x0000000a0a0a722b */ /* 0x000fd0000000000a */
[----:B------:R-:W-:-:S08]  /*0180*/  DFMA R10, R6, R10, R6 ;  /* 0x0000000a060a722b */ /* 0x000fd00000000006 */
[----:B------:R-:W-:-:S08]  /*0190*/  DFMA R12, -R8, R10, 1 ;  /* 0x3ff00000080c742b */ /* 0x000fd0000000010a */
[----:B------:R-:W-:Y:S01]  /*01a0*/  DFMA R10, R10, R12, R10 ;  /* 0x0000000c0a0a722b */ /* 0x000fe2000000000a */
[----:B------:R-:W-:Y:S10]  /*01b0*/  @P0 BRA `(.L_x_1) ;  /* 0x0000000000100947 */ /* 0x000ff40003800000 */
[----:B------:R-:W-:Y:S02]  /*01c0*/  LOP3.LUT R5, R9, 0x7fffffff, RZ, 0xc0, !PT ;  /* 0x7fffffff09057812 */ /* 0x000fe400078ec0ff */
[----:B------:R-:W-:-:S03]  /*01d0*/  MOV R6, 0x200 ;  /* 0x0000020000067802 */ /* 0x000fc60000000f00 */
[----:B------:R-:W-:-:S07]  /*01e0*/  VIADD R12, R5, 0xfff00000 ;  /* 0xfff00000050c7836 */ /* 0x000fce0000000000 */
[----:B------:R-:W-:Y:S05]  /*01f0*/  CALL.REL.NOINC `($__internal_0_$__cuda_sm20_dblrcp_rn_slowpath_v3) ;  /* 0x0000000000207944 */ /* 0x000fea0003c00000 */
.L_x_1:
[----:B------:R-:W-:Y:S05]  /*0200*/  BSYNC.RECONVERGENT B0 ;  /* 0x0000000000007941 */ /* 0x000fea0003800200 */
.L_x_0:
[----:B------:R-:W0:Y:S01]  /*0210*/  LDCU.64 UR6, c[0x0][0x388] ;  /* 0x00007100ff0677ac */ /* 0x000e220008000a00 */
[----:B------:R-:W-:-:S10]  /*0220*/  DFMA R10, R2, 2, R10 ;  /* 0x40000000020a782b */ /* 0x000fd4000000000a */
[----:B------:R-:W1:Y:S01]  /*0230*/  F2F.F32.F64 R11, R10 ;  /* 0x0000000a000b7310 */ /* 0x000e620000301000 */
[----:B0-----:R-:W-:-:S04]  /*0240*/  IADD3 R2, P0, PT, R0, UR6, RZ ;  /* 0x0000000600027c10 */ /* 0x001fc8000ff1e0ff */
[----:B------:R-:W-:-:S05]  /*0250*/  IADD3.X R3, PT, PT, R4, UR7, RZ, P0, !PT ;  /* 0x0000000704037c10 */ /* 0x000fca00087fe4ff */
[----:B-1----:R-:W-:Y:S01]  /*0260*/  STG.E desc[UR4][R2.64], R11 ;  /* 0x0000000b02007986 */ /* 0x002fe2000c101904 */
[----:B------:R-:W-:Y:S05]  /*0270*/  EXIT ;  /* 0x000000000000794d */ /* 0x000fea0003800000 */
        .weak           $__internal_0_$__cuda_sm20_dblrcp_rn_slowpath_v3
        .type           $__internal_0_$__cuda_sm20_dblrcp_rn_slowpath_v3,@function
        .size           $__internal_0_$__cuda_sm20_dblrcp_rn_slowpath_v3,(.L_x_7 - $__internal_0_$__cuda_sm20_dblrcp_rn_slowpath_v3)
$__internal_0_$__cuda_sm20_dblrcp_rn_slowpath_v3:
[----:B------:R-:W-:Y:S01]  /*0280*/  DSETP.GTU.AND P0, PT, |R8|, +INF , PT ;  /* 0x7ff000000800742a */ /* 0x000fe20003f0c200 */
[----:B------:R-:W-:-:S13]  /*0290*/  BSSY.RECONVERGENT B1, `(.L_x_2) ;  /* 0x0000023000017945 */ /* 0x000fda0003800200 */
[----:B------:R-:W-:Y:S05]  /*02a0*/  @P0 BRA `(.L_x_3) ;  /* 0x00000000007c0947 */ /* 0x000fea0003800000 */
[----:B------:R-:W-:-:S05]  /*02b0*/  LOP3.LUT R5, R9, 0x7fffffff, RZ, 0xc0, !PT ;  /* 0x7fffffff09057812 */ /* 0x000fca00078ec0ff */
[----:B------:R-:W-:-:S05]  /*02c0*/  VIADD R7, R5, 0xffffffff ;  /* 0xffffffff05077836 */ /* 0x000fca0000000000 */
[----:B------:R-:W-:-:S13]  /*02d0*/  ISETP.GE.U32.AND P0, PT, R7, 0x7fefffff, PT ;  /* 0x7fefffff0700780c */ /* 0x000fda0003f06070 */
[----:B------:R-:W-:Y:S01]  /*02e0*/  @P0 LOP3.LUT R11, R9, 0x7ff00000, RZ, 0x3c, !PT ;  /* 0x7ff00000090b0812 */ /* 0x000fe200078e3cff */
[----:B------:R-:W-:Y:S01]  /*02f0*/  @P0 IMAD.MOV.U32 R10, RZ, RZ, RZ ;  /* 0x000000ffff0a0224 */ /* 0x000fe200078e00ff */
[----:B------:R-:W-:Y:S06]  /*0300*/  @P0 BRA `(.L_x_4) ;  /* 0x00000000006c0947 */ /* 0x000fec0003800000 */
[----:B------:R-:W-:-:S13]  /*0310*/  ISETP.GE.U32.AND P0, PT, R5, 0x1000001, PT ;  /* 0x010000010500780c */ /* 0x000fda0003f06070 */
[----:B------:R-:W-:Y:S05]  /*0320*/  @!P0 BRA `(.L_x_5) ;  /* 0x0000000000348947 */ /* 0x000fea0003800000 */
[----:B------:R-:W-:Y:S02]  /*0330*/  VIADD R11, R9, 0xc0200000 ;  /* 0xc0200000090b7836 */ /* 0x000fe40000000000 */
[----:B------:R-:W-:Y:S02]  /*0340*/  IMAD.MOV.U32 R10, RZ, RZ, R8 ;  /* 0x000000ffff0a7224 */ /* 0x000fe400078e0008 */
[----:B------:R-:W0:Y:S04]  /*0350*/  MUFU.RCP64H R13, R11 ;  /* 0x0000000b000d7308 */ /* 0x000e280000001800 */
[----:B0-----:R-:W-:-:S08]  /*0360*/  DFMA R14, -R10, R12, 1 ;  /* 0x3ff000000a0e742b */ /* 0x001fd0000000010c */
[----:B------:R-:W-:-:S08]  /*0370*/  DFMA R14, R14, R14, R14 ;  /* 0x0000000e0e0e722b */ /* 0x000fd0000000000e */
[----:B------:R-:W-:-:S08]  /*0380*/  DFMA R14, R12, R14, R12 ;  /* 0x0000000e0c0e722b */ /* 0x000fd0000000000c */
[----:B------:R-:W-:-:S08]  /*0390*/  DFMA R12, -R10, R14, 1 ;  /* 0x3ff000000a0c742b */ /* 0x000fd0000000010e */
[----:B------:R-:W-:-:S08]  /*03a0*/  DFMA R12, R14, R12, R14 ;  /* 0x0000000c0e0c722b */ /* 0x000fd0000000000e */
[----:B------:R-:W-:-:S08]  /*03b0*/  DMUL R12, R12, 2.2250738585072013831e-308 ;  /* 0x001000000c0c7828 */ /* 0x000fd00000000000 */
[----:B------:R-:W-:-:S08]  /*03c0*/  DFMA R8, -R8, R12, 1 ;  /* 0x3ff000000808742b */ /* 0x000fd0000000010c */
[----:B------:R-:W-:-:S08]  /*03d0*/  DFMA R8, R8, R8, R8 ;  /* 0x000000080808722b */ /* 0x000fd00000000008 */
[----:B------:R-:W-:Y:S01]  /*03e0*/  DFMA R10, R12, R8, R12 ;  /* 0x000000080c0a722b */ /* 0x000fe2000000000c */
[----:B------:R-:W-:Y:S10]  /*03f0*/  BRA `(.L_x_4) ;  /* 0x0000000000307947 */ /* 0x000ff40003800000 */
.L_x_5:
[----:B------:R-:W-:Y:S01]  /*0400*/  DMUL R8, R8, 8.11296384146066816958e+31 ;  /* 0x4690000008087828 */ /* 0x000fe20000000000 */
[----:B------:R-:W-:-:S05]  /*0410*/  IMAD.MOV.U32 R10, RZ, RZ, R12 ;  /* 0x000000ffff0a7224 */ /* 0x000fca00078e000c */
[----:B------:R-:W0:Y:S02]  /*0420*/  MUFU.RCP64H R11, R9 ;  /* 0x00000009000b7308 */ /* 0x000e240000001800 */
[----:B0-----:R-:W-:-:S08]  /*0430*/  DFMA R12, -R8, R10, 1 ;  /* 0x3ff00000080c742b */ /* 0x001fd0000000010a */
[----:B------:R-:W-:-:S08]  /*0440*/  DFMA R12, R12, R12, R12 ;  /* 0x0000000c0c0c722b */ /* 0x000fd0000000000c */
[----:B------:R-:W-:-:S08]  /*0450*/  DFMA R12, R10, R12, R10 ;  /* 0x0000000c0a0c722b */ /* 0x000fd0000000000a */
[----:B------:R-:W-:-:S08]  /*0460*/  DFMA R10, -R8, R12, 1 ;  /* 0x3ff00000080a742b */ /* 0x000fd0000000010c */
[----:B------:R-:W-:-:S08]  /*0470*/  DFMA R10, R12, R10, R12 ;  /* 0x0000000a0c0a722b */ /* 0x000fd0000000000c */
[----:B------:R-:W-:Y:S01]  /*0480*/  DMUL R10, R10, 8.11296384146066816958e+31 ;  /* 0x469000000a0a7828 */ /* 0x000fe20000000000 */
[----:B------:R-:W-:Y:S10]  /*0490*/  BRA `(.L_x_4) ;  /* 0x0000000000087947 */ /* 0x000ff40003800000 */
.L_x_3:
[----:B------:R-:W-:Y:S01]  /*04a0*/  LOP3.LUT R11, R9, 0x80000, RZ, 0xfc, !PT ;  /* 0x00080000090b7812 */ /* 0x000fe200078efcff */
[----:B------:R-:W-:-:S07]  /*04b0*/  IMAD.MOV.U32 R10, RZ, RZ, R8 ;  /* 0x000000ffff0a7224 */ /* 0x000fce00078e0008 */
.L_x_4:
[----:B------:R-:W-:Y:S05]  /*04c0*/  BSYNC.RECONVERGENT B1 ;  /* 0x0000000000017941 */ /* 0x000fea0003800200 */
.L_x_2:
[----:B------:R-:W-:-:S04]  /*04d0*/  IMAD.MOV.U32 R7, RZ, RZ, 0x0 ;  /* 0x00000000ff077424 */ /* 0x000fc800078e00ff */
[----:B------:R-:W-:Y:S05]  /*04e0*/  RET.REL.NODEC R6 `(_Z10vector_addPKfPfm) ;  /* 0xfffffff806c47950 */ /* 0x000fea0003c3ffff */
.L_x_6:
[----:B------:R-:W-:-:S00]  /*04f0*/  BRA `(.L_x_6) ;  /* 0xfffffffc00fc7947 */ /* 0x000fc0000383ffff */
[----:B------:R-:W-:-:S00]  /*0500*/  NOP ;  /* 0x0000000000007918 */ /* 0x000fc00000000000 */
[----:B------:R-:W-:-:S00]  /*0510*/  NOP ;  /* 0x0000000000007918 */ /* 0x000fc00000000000 */
[----:B------:R-:W-:-:S00]  /*0520*/  NOP ;  /* 0x0000000000007918 */ /* 0x000fc00000000000 */
[----:B------:R-:W-:-:S00]  /*0530*/  NOP ;  /* 0x0000000000007918 */ /* 0x000fc00000000000 */
[----:B------:R-:W-:-:S00]  /*0540*/  NOP ;  /* 0x0000000000007918 */ /* 0x000fc00000000000 */
[----:B------:R-:W-:-:S00]  /*0550*/  NOP ;  /* 0x0000000000007918 */ /* 0x000fc00000000000 */
[----:B------:R-:W-:-:S00]  /*0560*/  NOP ;  /* 0x0000000000007918 */ /* 0x000fc00000000000 */
[----:B------:R-:W-:-:S00]  /*0570*/  NOP ;  /* 0x0000000000007918 */ /* 0x000fc00000000000 */
.L_x_7:


//--------------------- .nv.shared.reserved.0     --------------------------
	.section	.nv.shared.reserved.0,"aw",@nobits
	.weak		__nv_reservedSMEM_offset_0_alias
	.size		__nv_reservedSMEM_offset_0_alias, 0, 64
	.other		__nv_reservedSMEM_offset_0_alias,@"STO_CUDA_RESERVED_SHARED STV_DEFAULT"
__nv_reservedSMEM_offset_0_alias:
	.zero		0
	.zero		64


//--------------------- .nv.constant0._Z10vector_addPKfPfm --------------------------
	.section	.nv.constant0._Z10vector_addPKfPfm,"a",@progbits
	.sectionflags	@""
	.align	4
.nv.constant0._Z10vector_addPKfPfm:
	.zero		920


//--------------------- SYMBOLS --------------------------

	.type		.nv.reservedSmem.offset0,@object
	.size		.nv.reservedSmem.offset0,0x4
